	.headerflags	@"EF_CUDA_TEXMODE_UNIFIED EF_CUDA_64BIT_ADDRESS EF_CUDA_ACCELERATORS EF_CUDA_SM90 EF_CUDA_VIRTUAL_SM(EF_CUDA_SM90)"
	.elftype	@"ET_EXEC"


//--------------------- .nv.info                  --------------------------
	.section	.nv.info,"",@"SHT_CUDA_INFO"
	.align	4


	//----- nvinfo : EIATTR_REGCOUNT
	.align		4
        /*0000*/ 	.byte	0x04, 0x2f
        /*0002*/ 	.short	(.L_3 - .L_2)
	.align		4
.L_2:
        /*0004*/ 	.word	index@(triton_poi_fused__native_batch_norm_legit_no_training_convolution_relu_10)
        /*0008*/ 	.word	0x00000016


	//----- nvinfo : EIATTR_MIN_STACK_SIZE
	.align		4
.L_3:
        /*000c*/ 	.byte	0x04, 0x12
        /*000e*/ 	.short	(.L_5 - .L_4)
	.align		4
.L_4:
        /*0010*/ 	.word	index@(triton_poi_fused__native_batch_norm_legit_no_training_convolution_relu_10)
        /*0014*/ 	.word	0x00000000


	//----- nvinfo : EIATTR_FRAME_SIZE
	.align		4
.L_5:
        /*0018*/ 	.byte	0x04, 0x11
        /*001a*/ 	.short	(.L_7 - .L_6)
	.align		4
.L_6:
        /*001c*/ 	.word	index@(triton_poi_fused__native_batch_norm_legit_no_training_convolution_relu_10)
        /*0020*/ 	.word	0x00000000


	//----- nvinfo : EIATTR_MIN_STACK_SIZE
	.align		4
.L_7:
        /*0024*/ 	.byte	0x04, 0x12
        /*0026*/ 	.short	(.L_9 - .L_8)
	.align		4
.L_8:
        /*0028*/ 	.word	index@(triton_poi_fused__native_batch_norm_legit_no_training_convolution_relu_10)
        /*002c*/ 	.word	0x00000000
.L_9:


//--------------------- .nv.info.triton_poi_fused__native_batch_norm_legit_no_training_convolution_relu_10 --------------------------
	.section	.nv.info.triton_poi_fused__native_batch_norm_legit_no_training_convolution_relu_10,"",@"SHT_CUDA_INFO"
	.sectionflags	@""
	.align	4


	//----- nvinfo : EIATTR_CUDA_API_VERSION
	.align		4
        /*0000*/ 	.byte	0x04, 0x37
        /*0002*/ 	.short	(.L_11 - .L_10)
.L_10:
        /*0004*/ 	.word	0x0000007c


	//----- nvinfo : EIATTR_KPARAM_INFO
	.align		4
.L_11:
        /*0008*/ 	.byte	0x04, 0x17
        /*000a*/ 	.short	(.L_13 - .L_12)
.L_12:
        /*000c*/ 	.word	0x00000000
        /*0010*/ 	.short	0x0007
        /*0012*/ 	.short	0x0038
        /*0014*/ 	.byte	0x00, 0xf0, 0x11, 0x00


	//----- nvinfo : EIATTR_KPARAM_INFO
	.align		4
.L_13:
        /*0018*/ 	.byte	0x04, 0x17
        /*001a*/ 	.short	(.L_15 - .L_14)
.L_14:
        /*001c*/ 	.word	0x00000000
        /*0020*/ 	.short	0x0006
        /*0022*/ 	.short	0x0030
        /*0024*/ 	.byte	0x00, 0xf4, 0x21, 0x00


	//----- nvinfo : EIATTR_KPARAM_INFO
	.align		4
.L_15:
        /*0028*/ 	.byte	0x04, 0x17
        /*002a*/ 	.short	(.L_17 - .L_16)
.L_16:
        /*002c*/ 	.word	0x00000000
        /*0030*/ 	.short	0x0005
        /*0032*/ 	.short	0x0028
        /*0034*/ 	.byte	0x00, 0xf4, 0x21, 0x00


	//----- nvinfo : EIATTR_KPARAM_INFO
	.align		4
.L_17:
        /*0038*/ 	.byte	0x04, 0x17
        /*003a*/ 	.short	(.L_19 - .L_18)
.L_18:
        /*003c*/ 	.word	0x00000000
        /*0040*/ 	.short	0x0004
        /*0042*/ 	.short	0x0020
        /*0044*/ 	.byte	0x00, 0xf4, 0x21, 0x00


	//----- nvinfo : EIATTR_KPARAM_INFO
	.align		4
.L_19:
        /*0048*/ 	.byte	0x04, 0x17
        /*004a*/ 	.short	(.L_21 - .L_20)
.L_20:
        /*004c*/ 	.word	0x00000000
        /*0050*/ 	.short	0x0003
        /*0052*/ 	.short	0x0018
        /*0054*/ 	.byte	0x00, 0xf4, 0x21, 0x00


	//----- nvinfo : EIATTR_KPARAM_INFO
	.align		4
.L_21:
        /*0058*/ 	.byte	0x04, 0x17
        /*005a*/ 	.short	(.L_23 - .L_22)
.L_22:
        /*005c*/ 	.word	0x00000000
        /*0060*/ 	.short	0x0002
        /*0062*/ 	.short	0x0010
        /*0064*/ 	.byte	0x00, 0xf4, 0x21, 0x00


	//----- nvinfo : EIATTR_KPARAM_INFO
	.align		4
.L_23:
        /*0068*/ 	.byte	0x04, 0x17
        /*006a*/ 	.short	(.L_25 - .L_24)
.L_24:
        /*006c*/ 	.word	0x00000000
        /*0070*/ 	.short	0x0001
        /*0072*/ 	.short	0x0008
        /*0074*/ 	.byte	0x00, 0xf4, 0x21, 0x00


	//----- nvinfo : EIATTR_KPARAM_INFO
	.align		4
.L_25:
        /*0078*/ 	.byte	0x04, 0x17
        /*007a*/ 	.short	(.L_27 - .L_26)
.L_26:
        /*007c*/ 	.word	0x00000000
        /*0080*/ 	.short	0x0000
        /*0082*/ 	.short	0x0000
        /*0084*/ 	.byte	0x00, 0xf4, 0x21, 0x00


	//----- nvinfo : EIATTR_SPARSE_MMA_MASK
	.align		4
.L_27:
        /*0088*/ 	.byte	0x03, 0x50
        /*008a*/ 	.short	0x0000


	//----- nvinfo : EIATTR_MAXREG_COUNT
	.align		4
        /*008c*/ 	.byte	0x03, 0x1b
        /*008e*/ 	.short	0x00ff


	//----- nvinfo : EIATTR_EXIT_INSTR_OFFSETS
	.align		4
        /*0090*/ 	.byte	0x04, 0x1c
        /*0092*/ 	.short	(.L_29 - .L_28)


	//   ....[0]....
.L_28:
        /*0094*/ 	.word	0x00000430


	//----- nvinfo : EIATTR_REQNTID
	.align		4
.L_29:
        /*0098*/ 	.byte	0x04, 0x10
        /*009a*/ 	.short	(.L_31 - .L_30)
.L_30:
        /*009c*/ 	.word	0x00000080
        /*00a0*/ 	.word	0x00000001
        /*00a4*/ 	.word	0x00000001


	//----- nvinfo : EIATTR_CBANK_PARAM_SIZE
	.align		4
.L_31:
        /*00a8*/ 	.byte	0x03, 0x19
        /*00aa*/ 	.short	0x003c


	//----- nvinfo : EIATTR_PARAM_CBANK
	.align		4
        /*00ac*/ 	.byte	0x04, 0x0a
        /*00ae*/ 	.short	(.L_33 - .L_32)
	.align		4
.L_32:
        /*00b0*/ 	.word	index@(.nv.constant0.triton_poi_fused__native_batch_norm_legit_no_training_convolution_relu_10)
        /*00b4*/ 	.short	0x0210
        /*00b6*/ 	.short	0x003c


	//----- nvinfo : EIATTR_SW_WAR
	.align		4
.L_33:
        /*00b8*/ 	.byte	0x04, 0x36
        /*00ba*/ 	.short	(.L_35 - .L_34)
.L_34:
        /*00bc*/ 	.word	0x00000008
.L_35:


//--------------------- .nv.callgraph             --------------------------
	.section	.nv.callgraph,"",@"SHT_CUDA_CALLGRAPH"
	.align	4
	.sectionentsize	8
	.align		4
        /*0000*/ 	.word	0x00000000
	.align		4
        /*0004*/ 	.word	0xffffffff
	.align		4
        /*0008*/ 	.word	0x00000000
	.align		4
        /*000c*/ 	.word	0xfffffffe
	.align		4
        /*0010*/ 	.word	0x00000000
	.align		4
        /*0014*/ 	.word	0xfffffffd
	.align		4
        /*0018*/ 	.word	0x00000000
	.align		4
        /*001c*/ 	.word	0xfffffffc


//--------------------- .nv.constant4             --------------------------
	.section	.nv.constant4,"a",@progbits
	.align	8
	.align		8
.nv.constant4:
        /*0000*/ 	.dword	_$_str
	.align		8
        /*0008*/ 	.dword	_$_str_$_2


//--------------------- .text.triton_poi_fused__native_batch_norm_legit_no_training_convolution_relu_10 --------------------------
	.section	.text.triton_poi_fused__native_batch_norm_legit_no_training_convolution_relu_10,"ax",@progbits
	.align	128
        .global         triton_poi_fused__native_batch_norm_legit_no_training_convolution_relu_10
        .type           triton_poi_fused__native_batch_norm_legit_no_training_convolution_relu_10,@function
        .size           triton_poi_fused__native_batch_norm_legit_no_training_convolution_relu_10,(.L_x_1 - triton_poi_fused__native_batch_norm_legit_no_training_convolution_relu_10)
        .other          triton_poi_fused__native_batch_norm_legit_no_training_convolution_relu_10,@"STO_CUDA_ENTRY STV_DEFAULT"
triton_poi_fused__native_batch_norm_legit_no_training_convolution_relu_10:
.text.triton_poi_fused__native_batch_norm_legit_no_training_convolution_relu_10:
[----:B------:R-:W-:Y:S01]  /*0000*/  LDC R1, c[0x0][0x28] ;  /* 0x00000a00ff017b82 */ /* 0x000fe20000000800 */
[----:B------:R-:W1:Y:S07]  /*0010*/  S2R R0, SR_TID.X ;  /* 0x0000000000007919 */ /* 0x000e6e0000002100 */
[----:B------:R-:W2:Y:S01]  /*0020*/  LDC.64 R6, c[0x0][0x228] ;  /* 0x00008a00ff067b82 */ /* 0x000ea20000000a00 */
[----:B------:R-:W-:Y:S01]  /*0030*/  ULDC.64 UR4, c[0x0][0x208] ;  /* 0x0000820000047ab9 */ /* 0x000fe20000000a00 */
[----:B------:R-:W3:Y:S06]  /*0040*/  S2R R5, SR_CTAID.X ;  /* 0x0000000000057919 */ /* 0x000eec0000002500 */
[----:B------:R-:W4:Y:S08]  /*0050*/  LDC.64 R12, c[0x0][0x218] ;  /* 0x00008600ff0c7b82 */ /* 0x000f300000000a00 */
[----:B------:R-:W5:Y:S08]  /*0060*/  LDC.64 R14, c[0x0][0x220] ;  /* 0x00008800ff0e7b82 */ /* 0x000f700000000a00 */
[----:B------:R-:W5:Y:S01]  /*0070*/  LDC.64 R10, c[0x0][0x238] ;  /* 0x00008e00ff0a7b82 */ /* 0x000f620000000a00 */
[----:B-1----:R-:W-:-:S07]  /*0080*/  SHF.L.U32 R0, R0, 0x1, RZ ;  /* 0x0000000100007819 */ /* 0x002fce00000006ff */
[----:B------:R-:W1:Y:S01]  /*0090*/  LDC.64 R16, c[0x0][0x230] ;  /* 0x00008c00ff107b82 */ /* 0x000e620000000a00 */
[----:B---3--:R-:W-:Y:S02]  /*00a0*/  SHF.R.S32.HI R3, RZ, 0x17, R5 ;  /* 0x00000017ff037819 */ /* 0x008fe40000011405 */
[----:B------:R-:W-:Y:S02]  /*00b0*/  LOP3.LUT R0, R0, 0xfe, RZ, 0xc0, !PT ;  /* 0x000000fe00007812 */ /* 0x000fe400078ec0ff */
[----:B------:R-:W-:Y:S02]  /*00c0*/  SGXT R3, R3, 0x1 ;  /* 0x000000010303781a */ /* 0x000fe40000000200 */
[----:B------:R-:W-:-:S04]  /*00d0*/  LEA R0, R5, R0, 0x8 ;  /* 0x0000000005007211 */ /* 0x000fc800078e40ff */
[----:B------:R-:W-:-:S04]  /*00e0*/  LEA.HI R3, R3, R0, RZ, 0x6 ;  /* 0x0000000003037211 */ /* 0x000fc800078f30ff */
[----:B------:R-:W-:-:S04]  /*00f0*/  LOP3.LUT R3, R3, 0xffffffc0, RZ, 0xc0, !PT ;  /* 0xffffffc003037812 */ /* 0x000fc800078ec0ff */
[----:B------:R-:W-:Y:S02]  /*0100*/  IADD3 R8, R0, -R3, RZ ;  /* 0x8000000300087210 */ /* 0x000fe40007ffe0ff */
[----:B------:R-:W3:Y:S03]  /*0110*/  LDC.64 R2, c[0x0][0x210] ;  /* 0x00008400ff027b82 */ /* 0x000ee60000000a00 */
[----:B--2---:R-:W-:-:S06]  /*0120*/  IMAD.WIDE R6, R8, 0x4, R6 ;  /* 0x0000000408067825 */ /* 0x004fcc00078e0206 */
[----:B------:R-:W2:Y:S01]  /*0130*/  LDG.E.EL.64 R6, desc[UR4][R6.64] ;  /* 0x0000000406067981 */ /* 0x000ea2000c2e1b00 */
[----:B----4-:R-:W-:-:S04]  /*0140*/  IMAD.WIDE R12, R8, 0x4, R12 ;  /* 0x00000004080c7825 */ /* 0x010fc800078e020c */
[C---:B-----5:R-:W-:Y:S02]  /*0150*/  IMAD.WIDE R14, R8.reuse, 0x4, R14 ;  /* 0x00000004080e7825 */ /* 0x060fe400078e020e */
[----:B------:R-:W4:Y:S02]  /*0160*/  LDG.E.EL.64 R12, desc[UR4][R12.64] ;  /* 0x000000040c0c7981 */ /* 0x000f24000c2e1b00 */
[----:B0-----:R-:W-:Y:S02]  /*0170*/  IMAD.WIDE R10, R8, 0x4, R10 ;  /* 0x00000004080a7825 */ /* 0x001fe400078e020a */
[----:B------:R-:W5:Y:S02]  /*0180*/  LDG.E.EL.64 R14, desc[UR4][R14.64] ;  /* 0x000000040e0e7981 */ /* 0x000f64000c2e1b00 */
[----:B---3--:R-:W-:Y:S02]  /*0190*/  IMAD.WIDE R2, R0, 0x4, R2 ;  /* 0x0000000400027825 */ /* 0x008fe400078e0202 */
[----:B------:R-:W3:Y:S04]  /*01a0*/  LDG.E.EL.64 R10, desc[UR4][R10.64] ;  /* 0x000000040a0a7981 */ /* 0x000ee8000c2e1b00 */
[----:B------:R-:W4:Y:S01]  /*01b0*/  LDG.E.64 R4, desc[UR4][R2.64] ;  /* 0x0000000402047981 */ /* 0x000f22000c1e1b00 */
[----:B-1----:R-:W-:-:S05]  /*01c0*/  IMAD.WIDE R16, R8, 0x4, R16 ;  /* 0x0000000408107825 */ /* 0x002fca00078e0210 */
[----:B------:R0:W3:Y:S02]  /*01d0*/  LDG.E.EL.64 R8, desc[UR4][R16.64] ;  /* 0x0000000410087981 */ /* 0x0000e4000c2e1b00 */
[----:B0-----:R-:W-:Y:S01]  /*01e0*/  HFMA2.MMA R16, -RZ, RZ, 1.625, 0 ;  /* 0x3e800000ff107435 */ /* 0x001fe200000001ff */
[----:B--2---:R-:W-:Y:S01]  /*01f0*/  FADD R6, R6, 9.9999997473787516356e-06 ;  /* 0x3727c5ac06067421 */ /* 0x004fe20000000000 */
[----:B------:R-:W-:-:S03]  /*0200*/  FADD R7, R7, 9.9999997473787516356e-06 ;  /* 0x3727c5ac07077421 */ /* 0x000fc60000000000 */
[----:B------:R-:W0:Y:S08]  /*0210*/  MUFU.SQRT R18, R6 ;  /* 0x0000000600127308 */ /* 0x000e300000002000 */
[----:B------:R1:W2:Y:S01]  /*0220*/  MUFU.SQRT R19, R7 ;  /* 0x0000000700137308 */ /* 0x0002a20000002000 */
[C---:B0-----:R-:W-:Y:S02]  /*0230*/  FSETP.GT.AND P0, PT, R18.reuse, 8.50705917302346158658e+37, PT ;  /* 0x7e8000001200780b */ /* 0x041fe40003f04000 */
[----:B------:R-:W-:Y:S01]  /*0240*/  FSETP.GEU.AND P2, PT, R18, 1.175494350822287508e-38, PT ;  /* 0x008000001200780b */ /* 0x000fe20003f4e000 */
[----:B-1----:R-:W0:Y:S01]  /*0250*/  LDC.64 R6, c[0x0][0x240] ;  /* 0x00009000ff067b82 */ /* 0x002e220000000a00 */
[----:B--2---:R-:W-:-:S02]  /*0260*/  FSETP.GT.AND P1, PT, R19, 8.50705917302346158658e+37, PT ;  /* 0x7e8000001300780b */ /* 0x004fc40003f24000 */
[----:B------:R-:W-:-:S07]  /*0270*/  FSETP.GEU.AND P3, PT, R19, 1.175494350822287508e-38, PT ;  /* 0x008000001300780b */ /* 0x000fce0003f6e000 */
[----:B------:R-:W-:-:S04]  /*0280*/  @P0 FMUL R18, R18, 0.25 ;  /* 0x3e80000012120820 */ /* 0x000fc80000400000 */
[----:B------:R-:W-:Y:S01]  /*0290*/  @!P2 FMUL R18, R18, 16777216 ;  /* 0x4b8000001212a820 */ /* 0x000fe20000400000 */
[----:B------:R-:W-:-:S04]  /*02a0*/  @P1 FMUL R19, R19, 0.25 ;  /* 0x3e80000013131820 */ /* 0x000fc80000400000 */
[----:B------:R-:W-:Y:S01]  /*02b0*/  @!P3 FMUL R19, R19, 16777216 ;  /* 0x4b8000001313b820 */ /* 0x000fe20000400000 */
[----:B------:R-:W1:Y:S01]  /*02c0*/  MUFU.RCP R18, R18 ;  /* 0x0000001200127308 */ /* 0x000e620000001000 */
[----:B------:R-:W-:-:S07]  /*02d0*/  FSEL R17, R16, 1, P0 ;  /* 0x3f80000010117808 */ /* 0x000fce0000000000 */
[----:B------:R-:W2:Y:S01]  /*02e0*/  MUFU.RCP R19, R19 ;  /* 0x0000001300137308 */ /* 0x000ea20000001000 */
[----:B------:R-:W-:Y:S01]  /*02f0*/  FSEL R16, R16, 1, P1 ;  /* 0x3f80000010107808 */ /* 0x000fe20000800000 */
[----:B------:R-:W-:Y:S01]  /*0300*/  @!P2 FMUL R17, R17, 16777216 ;  /* 0x4b8000001111a820 */ /* 0x000fe20000400000 */
[----:B----4-:R-:W-:Y:S01]  /*0310*/  FADD R4, R4, R12 ;  /* 0x0000000c04047221 */ /* 0x010fe20000000000 */
[----:B------:R-:W-:Y:S02]  /*0320*/  FADD R5, R5, R13 ;  /* 0x0000000d05057221 */ /* 0x000fe40000000000 */
[----:B------:R-:W-:Y:S01]  /*0330*/  @!P3 FMUL R16, R16, 16777216 ;  /* 0x4b8000001010b820 */ /* 0x000fe20000400000 */
[----:B-1----:R-:W-:Y:S01]  /*0340*/  FMUL R17, R18, R17 ;  /* 0x0000001112117220 */ /* 0x002fe20000400000 */
[----:B-----5:R-:W-:Y:S01]  /*0350*/  FADD R14, -R14, R4 ;  /* 0x000000040e0e7221 */ /* 0x020fe20000000100 */
[----:B------:R-:W-:Y:S01]  /*0360*/  FADD R15, -R15, R5 ;  /* 0x000000050f0f7221 */ /* 0x000fe20000000100 */
[----:B--2---:R-:W-:-:S02]  /*0370*/  FMUL R16, R19, R16 ;  /* 0x0000001013107220 */ /* 0x004fc40000400000 */
[----:B------:R-:W-:Y:S02]  /*0380*/  FMUL R17, R14, R17 ;  /* 0x000000110e117220 */ /* 0x000fe40000400000 */
[----:B------:R-:W-:Y:S02]  /*0390*/  FMUL R16, R15, R16 ;  /* 0x000000100f107220 */ /* 0x000fe40000400000 */
[----:B---3--:R-:W-:Y:S02]  /*03a0*/  FFMA R8, R8, R17, R10 ;  /* 0x0000001108087223 */ /* 0x008fe4000000000a */
[----:B------:R-:W-:-:S03]  /*03b0*/  FFMA R9, R9, R16, R11 ;  /* 0x0000001009097223 */ /* 0x000fc6000000000b */
[----:B------:R-:W-:Y:S02]  /*03c0*/  FSETP.GEU.AND P0, PT, R8, RZ, PT ;  /* 0x000000ff0800720b */ /* 0x000fe40003f0e000 */
[C---:B------:R-:W-:Y:S01]  /*03d0*/  FSETP.GEU.AND P1, PT, R9.reuse, RZ, PT ;  /* 0x000000ff0900720b */ /* 0x040fe20003f2e000 */
[----:B0-----:R-:W-:Y:S01]  /*03e0*/  IMAD.WIDE R6, R0, 0x4, R6 ;  /* 0x0000000400067825 */ /* 0x001fe200078e0206 */
[----:B------:R-:W-:Y:S02]  /*03f0*/  FSEL R8, R8, RZ, P0 ;  /* 0x000000ff08087208 */ /* 0x000fe40000000000 */
[----:B------:R-:W-:Y:S01]  /*0400*/  FSEL R9, R9, RZ, P1 ;  /* 0x000000ff09097208 */ /* 0x000fe20000800000 */
[----:B------:R-:W-:Y:S04]  /*0410*/  STG.E.64 desc[UR4][R2.64], R4 ;  /* 0x0000000402007986 */ /* 0x000fe8000c101b04 */
[----:B------:R-:W-:Y:S01]  /*0420*/  STG.E.64 desc[UR4][R6.64], R8 ;  /* 0x0000000806007986 */ /* 0x000fe2000c101b04 */
[----:B------:R-:W-:Y:S05]  /*0430*/  EXIT ;  /* 0x000000000000794d */ /* 0x000fea0003800000 */
.L_x_0:
[----:B------:R-:W-:-:S00]  /*0440*/  BRA `(.L_x_0) ;  /* 0xfffffffc00fc7947 */ /* 0x000fc0000383ffff */
[----:B------:R-:W-:-:S00]  /*0450*/  NOP ;  /* 0x0000000000007918 */ /* 0x000fc00000000000 */
        /* <DEDUP_REMOVED lines=10> */
.L_x_1:


//--------------------- .nv.global.init           --------------------------
	.section	.nv.global.init,"aw",@progbits
.nv.global.init:
	.type		_$_str,@object
	.size		_$_str,(_$_str_$_2 - _$_str)
_$_str:
        /*0000*/ 	.byte	0x5f, 0x5f, 0x43, 0x55, 0x44, 0x41, 0x5f, 0x46, 0x54, 0x5a, 0x00
	.type		_$_str_$_2,@object
	.size		_$_str_$_2,(.L_1 - _$_str_$_2)
_$_str_$_2:
        /*000b*/ 	.byte	0x5f, 0x5f, 0x43, 0x55, 0x44, 0x41, 0x5f, 0x50, 0x52, 0x45, 0x43, 0x5f, 0x53, 0x51, 0x52, 0x54
        /*001b*/ 	.byte	0x00
.L_1:


//--------------------- .nv.constant0.triton_poi_fused__native_batch_norm_legit_no_training_convolution_relu_10 --------------------------
	.section	.nv.constant0.triton_poi_fused__native_batch_norm_legit_no_training_convolution_relu_10,"a",@progbits
	.sectionflags	@""
	.align	4
.nv.constant0.triton_poi_fused__native_batch_norm_legit_no_training_convolution_relu_10:
	.zero		588
